	.headerflags	@"EF_CUDA_TEXMODE_UNIFIED EF_CUDA_64BIT_ADDRESS EF_CUDA_ACCELERATORS EF_CUDA_SM90 EF_CUDA_VIRTUAL_SM(EF_CUDA_SM90)"
	.elftype	@"ET_EXEC"


//--------------------- .nv.info                  --------------------------
	.section	.nv.info,"",@"SHT_CUDA_INFO"
	.align	4


	//----- nvinfo : EIATTR_REGCOUNT
	.align		4
        /*0000*/ 	.byte	0x04, 0x2f
        /*0002*/ 	.short	(.L_3 - .L_2)
	.align		4
.L_2:
        /*0004*/ 	.word	index@(triton_poi_fused_cat_2)
        /*0008*/ 	.word	0x00000018


	//----- nvinfo : EIATTR_MIN_STACK_SIZE
	.align		4
.L_3:
        /*000c*/ 	.byte	0x04, 0x12
        /*000e*/ 	.short	(.L_5 - .L_4)
	.align		4
.L_4:
        /*0010*/ 	.word	index@(triton_poi_fused_cat_2)
        /*0014*/ 	.word	0x00000000


	//----- nvinfo : EIATTR_FRAME_SIZE
	.align		4
.L_5:
        /*0018*/ 	.byte	0x04, 0x11
        /*001a*/ 	.short	(.L_7 - .L_6)
	.align		4
.L_6:
        /*001c*/ 	.word	index@(triton_poi_fused_cat_2)
        /*0020*/ 	.word	0x00000000


	//----- nvinfo : EIATTR_MIN_STACK_SIZE
	.align		4
.L_7:
        /*0024*/ 	.byte	0x04, 0x12
        /*0026*/ 	.short	(.L_9 - .L_8)
	.align		4
.L_8:
        /*0028*/ 	.word	index@(triton_poi_fused_cat_2)
        /*002c*/ 	.word	0x00000000
.L_9:


//--------------------- .nv.info.triton_poi_fused_cat_2 --------------------------
	.section	.nv.info.triton_poi_fused_cat_2,"",@"SHT_CUDA_INFO"
	.sectionflags	@""
	.align	4


	//----- nvinfo : EIATTR_CUDA_API_VERSION
	.align		4
        /*0000*/ 	.byte	0x04, 0x37
        /*0002*/ 	.short	(.L_11 - .L_10)
.L_10:
        /*0004*/ 	.word	0x0000007c


	//----- nvinfo : EIATTR_KPARAM_INFO
	.align		4
.L_11:
        /*0008*/ 	.byte	0x04, 0x17
        /*000a*/ 	.short	(.L_13 - .L_12)
.L_12:
        /*000c*/ 	.word	0x00000000
        /*0010*/ 	.short	0x000b
        /*0012*/ 	.short	0x0058
        /*0014*/ 	.byte	0x00, 0xf0, 0x11, 0x00


	//----- nvinfo : EIATTR_KPARAM_INFO
	.align		4
.L_13:
        /*0018*/ 	.byte	0x04, 0x17
        /*001a*/ 	.short	(.L_15 - .L_14)
.L_14:
        /*001c*/ 	.word	0x00000000
        /*0020*/ 	.short	0x000a
        /*0022*/ 	.short	0x0050
        /*0024*/ 	.byte	0x00, 0xf4, 0x21, 0x00


	//----- nvinfo : EIATTR_KPARAM_INFO
	.align		4
.L_15:
        /*0028*/ 	.byte	0x04, 0x17
        /*002a*/ 	.short	(.L_17 - .L_16)
.L_16:
        /*002c*/ 	.word	0x00000000
        /*0030*/ 	.short	0x0009
        /*0032*/ 	.short	0x0048
        /*0034*/ 	.byte	0x00, 0xf4, 0x21, 0x00


	//----- nvinfo : EIATTR_KPARAM_INFO
	.align		4
.L_17:
        /*0038*/ 	.byte	0x04, 0x17
        /*003a*/ 	.short	(.L_19 - .L_18)
.L_18:
        /*003c*/ 	.word	0x00000000
        /*0040*/ 	.short	0x0008
        /*0042*/ 	.short	0x0040
        /*0044*/ 	.byte	0x00, 0xf4, 0x21, 0x00


	//----- nvinfo : EIATTR_KPARAM_INFO
	.align		4
.L_19:
        /*0048*/ 	.byte	0x04, 0x17
        /*004a*/ 	.short	(.L_21 - .L_20)
.L_20:
        /*004c*/ 	.word	0x00000000
        /*0050*/ 	.short	0x0007
        /*0052*/ 	.short	0x0038
        /*0054*/ 	.byte	0x00, 0xf4, 0x21, 0x00


	//----- nvinfo : EIATTR_KPARAM_INFO
	.align		4
.L_21:
        /*0058*/ 	.byte	0x04, 0x17
        /*005a*/ 	.short	(.L_23 - .L_22)
.L_22:
        /*005c*/ 	.word	0x00000000
        /*0060*/ 	.short	0x0006
        /*0062*/ 	.short	0x0030
        /*0064*/ 	.byte	0x00, 0xf4, 0x21, 0x00


	//----- nvinfo : EIATTR_KPARAM_INFO
	.align		4
.L_23:
        /*0068*/ 	.byte	0x04, 0x17
        /*006a*/ 	.short	(.L_25 - .L_24)
.L_24:
        /*006c*/ 	.word	0x00000000
        /*0070*/ 	.short	0x0005
        /*0072*/ 	.short	0x0028
        /*0074*/ 	.byte	0x00, 0xf4, 0x21, 0x00


	//----- nvinfo : EIATTR_KPARAM_INFO
	.align		4
.L_25:
        /*0078*/ 	.byte	0x04, 0x17
        /*007a*/ 	.short	(.L_27 - .L_26)
.L_26:
        /*007c*/ 	.word	0x00000000
        /*0080*/ 	.short	0x0004
        /*0082*/ 	.short	0x0020
        /*0084*/ 	.byte	0x00, 0xf4, 0x21, 0x00


	//----- nvinfo : EIATTR_KPARAM_INFO
	.align		4
.L_27:
        /*0088*/ 	.byte	0x04, 0x17
        /*008a*/ 	.short	(.L_29 - .L_28)
.L_28:
        /*008c*/ 	.word	0x00000000
        /*0090*/ 	.short	0x0003
        /*0092*/ 	.short	0x0018
        /*0094*/ 	.byte	0x00, 0xf4, 0x21, 0x00


	//----- nvinfo : EIATTR_KPARAM_INFO
	.align		4
.L_29:
        /*0098*/ 	.byte	0x04, 0x17
        /*009a*/ 	.short	(.L_31 - .L_30)
.L_30:
        /*009c*/ 	.word	0x00000000
        /*00a0*/ 	.short	0x0002
        /*00a2*/ 	.short	0x0010
        /*00a4*/ 	.byte	0x00, 0xf4, 0x21, 0x00


	//----- nvinfo : EIATTR_KPARAM_INFO
	.align		4
.L_31:
        /*00a8*/ 	.byte	0x04, 0x17
        /*00aa*/ 	.short	(.L_33 - .L_32)
.L_32:
        /*00ac*/ 	.word	0x00000000
        /*00b0*/ 	.short	0x0001
        /*00b2*/ 	.short	0x0008
        /*00b4*/ 	.byte	0x00, 0xf4, 0x21, 0x00


	//----- nvinfo : EIATTR_KPARAM_INFO
	.align		4
.L_33:
        /*00b8*/ 	.byte	0x04, 0x17
        /*00ba*/ 	.short	(.L_35 - .L_34)
.L_34:
        /*00bc*/ 	.word	0x00000000
        /*00c0*/ 	.short	0x0000
        /*00c2*/ 	.short	0x0000
        /*00c4*/ 	.byte	0x00, 0xf4, 0x21, 0x00


	//----- nvinfo : EIATTR_SPARSE_MMA_MASK
	.align		4
.L_35:
        /*00c8*/ 	.byte	0x03, 0x50
        /*00ca*/ 	.short	0x0000


	//----- nvinfo : EIATTR_MAXREG_COUNT
	.align		4
        /*00cc*/ 	.byte	0x03, 0x1b
        /*00ce*/ 	.short	0x00ff


	//----- nvinfo : EIATTR_EXIT_INSTR_OFFSETS
	.align		4
        /*00d0*/ 	.byte	0x04, 0x1c
        /*00d2*/ 	.short	(.L_37 - .L_36)


	//   ....[0]....
.L_36:
        /*00d4*/ 	.word	0x00000760


	//   ....[1]....
        /*00d8*/ 	.word	0x00000780


	//----- nvinfo : EIATTR_REQNTID
	.align		4
.L_37:
        /*00dc*/ 	.byte	0x04, 0x10
        /*00de*/ 	.short	(.L_39 - .L_38)
.L_38:
        /*00e0*/ 	.word	0x00000080
        /*00e4*/ 	.word	0x00000001
        /*00e8*/ 	.word	0x00000001


	//----- nvinfo : EIATTR_CBANK_PARAM_SIZE
	.align		4
.L_39:
        /*00ec*/ 	.byte	0x03, 0x19
        /*00ee*/ 	.short	0x005c


	//----- nvinfo : EIATTR_PARAM_CBANK
	.align		4
        /*00f0*/ 	.byte	0x04, 0x0a
        /*00f2*/ 	.short	(.L_41 - .L_40)
	.align		4
.L_40:
        /*00f4*/ 	.word	index@(.nv.constant0.triton_poi_fused_cat_2)
        /*00f8*/ 	.short	0x0210
        /*00fa*/ 	.short	0x005c


	//----- nvinfo : EIATTR_SW_WAR
	.align		4
.L_41:
        /*00fc*/ 	.byte	0x04, 0x36
        /*00fe*/ 	.short	(.L_43 - .L_42)
.L_42:
        /*0100*/ 	.word	0x00000008
.L_43:


//--------------------- .nv.callgraph             --------------------------
	.section	.nv.callgraph,"",@"SHT_CUDA_CALLGRAPH"
	.align	4
	.sectionentsize	8
	.align		4
        /*0000*/ 	.word	0x00000000
	.align		4
        /*0004*/ 	.word	0xffffffff
	.align		4
        /*0008*/ 	.word	0x00000000
	.align		4
        /*000c*/ 	.word	0xfffffffe
	.align		4
        /*0010*/ 	.word	0x00000000
	.align		4
        /*0014*/ 	.word	0xfffffffd
	.align		4
        /*0018*/ 	.word	0x00000000
	.align		4
        /*001c*/ 	.word	0xfffffffc


//--------------------- .nv.constant4             --------------------------
	.section	.nv.constant4,"a",@progbits
	.align	8
	.align		8
.nv.constant4:
        /*0000*/ 	.dword	_$_str
	.align		8
        /*0008*/ 	.dword	_$_str_$_2


//--------------------- .text.triton_poi_fused_cat_2 --------------------------
	.section	.text.triton_poi_fused_cat_2,"ax",@progbits
	.align	128
        .global         triton_poi_fused_cat_2
        .type           triton_poi_fused_cat_2,@function
        .size           triton_poi_fused_cat_2,(.L_x_1 - triton_poi_fused_cat_2)
        .other          triton_poi_fused_cat_2,@"STO_CUDA_ENTRY STV_DEFAULT"
triton_poi_fused_cat_2:
.text.triton_poi_fused_cat_2:
[----:B------:R-:W0:Y:S01]  /*0000*/  LDC R1, c[0x0][0x28] ;  /* 0x00000a00ff017b82 */ /* 0x000e220000000800 */
[----:B------:R-:W1:Y:S07]  /*0010*/  S2R R0, SR_TID.X ;  /* 0x0000000000007919 */ /* 0x000e6e0000002100 */
[----:B------:R-:W2:Y:S01]  /*0020*/  LDC.64 R18, c[0x0][0x248] ;  /* 0x00009200ff127b82 */ /* 0x000ea20000000a00 */
[----:B------:R-:W-:Y:S01]  /*0030*/  IMAD.MOV.U32 R14, RZ, RZ, RZ ;  /* 0x000000ffff0e7224 */ /* 0x000fe200078e00ff */
[----:B------:R-:W-:Y:S01]  /*0040*/  ULDC.64 UR4, c[0x0][0x208] ;  /* 0x0000820000047ab9 */ /* 0x000fe20000000a00 */
[----:B------:R-:W3:Y:S05]  /*0050*/  S2R R3, SR_CTAID.X ;  /* 0x0000000000037919 */ /* 0x000eea0000002500 */
[----:B------:R-:W4:Y:S08]  /*0060*/  LDC.64 R12, c[0x0][0x238] ;  /* 0x00008e00ff0c7b82 */ /* 0x000f300000000a00 */
[----:B------:R-:W5:Y:S08]  /*0070*/  LDC.64 R10, c[0x0][0x240] ;  /* 0x00009000ff0a7b82 */ /* 0x000f700000000a00 */
[----:B------:R-:W4:Y:S01]  /*0080*/  LDC.64 R8, c[0x0][0x250] ;  /* 0x00009400ff087b82 */ /* 0x000f220000000a00 */
[----:B------:R-:W-:Y:S01]  /*0090*/  IMAD.MOV.U32 R4, RZ, RZ, RZ ;  /* 0x000000ffff047224 */ /* 0x000fe200078e00ff */
[----:B------:R-:W-:Y:S01]  /*00a0*/  ULDC.64 UR6, c[0x0][0x220] ;  /* 0x0000880000067ab9 */ /* 0x000fe20000000a00 */
[----:B------:R-:W-:Y:S01]  /*00b0*/  IMAD.MOV.U32 R6, RZ, RZ, RZ ;  /* 0x000000ffff067224 */ /* 0x000fe200078e00ff */
[----:B------:R-:W-:Y:S01]  /*00c0*/  ULDC.64 UR8, c[0x0][0x230] ;  /* 0x00008c0000087ab9 */ /* 0x000fe20000000a00 */
[----:B-1----:R-:W-:-:S05]  /*00d0*/  LOP3.LUT R0, R0, 0x7f, RZ, 0xc0, !PT ;  /* 0x0000007f00007812 */ /* 0x002fca00078ec0ff */
[----:B---3--:R-:W-:-:S05]  /*00e0*/  IMAD R0, R3, 0x80, R0 ;  /* 0x0000008003007824 */ /* 0x008fca00078e0200 */
[----:B------:R-:W-:-:S04]  /*00f0*/  SHF.R.S32.HI R3, RZ, 0x1f, R0 ;  /* 0x0000001fff037819 */ /* 0x000fc80000011400 */
[----:B------:R-:W-:-:S04]  /*0100*/  LEA.HI R3, R3, R0, RZ, 0x4 ;  /* 0x0000000003037211 */ /* 0x000fc800078f20ff */
[----:B------:R-:W-:-:S05]  /*0110*/  SHF.R.S32.HI R7, RZ, 0x4, R3 ;  /* 0x00000004ff077819 */ /* 0x000fca0000011403 */
[----:B------:R-:W-:-:S05]  /*0120*/  IMAD.HI R2, R7, 0x2aaaaaab, RZ ;  /* 0x2aaaaaab07027827 */ /* 0x000fca00078e02ff */
[----:B------:R-:W-:-:S04]  /*0130*/  SHF.R.U32.HI R5, RZ, 0x1f, R2 ;  /* 0x0000001fff057819 */ /* 0x000fc80000011602 */
[----:B------:R-:W-:-:S05]  /*0140*/  LEA.HI R2, R2, R5, RZ, 0x1e ;  /* 0x0000000502027211 */ /* 0x000fca00078ff0ff */
[----:B------:R-:W-:-:S04]  /*0150*/  IMAD R7, R2, -0x18, R7 ;  /* 0xffffffe802077824 */ /* 0x000fc800078e0207 */
[C---:B--2---:R-:W-:Y:S01]  /*0160*/  IMAD.WIDE R18, R7.reuse, 0x4, R18 ;  /* 0x0000000407127825 */ /* 0x044fe200078e0212 */
[----:B------:R-:W-:-:S04]  /*0170*/  ISETP.GT.AND P3, PT, R7, 0x13, PT ;  /* 0x000000130700780c */ /* 0x000fc80003f64270 */
[----:B------:R-:W-:-:S13]  /*0180*/  ISETP.LT.AND P5, PT, R0, 0x600, P3 ;  /* 0x000006000000780c */ /* 0x000fda0001fa1270 */
[----:B------:R5:W2:Y:S01]  /*0190*/  @P5 LDG.E.EL R14, desc[UR4][R18.64+-0x50] ;  /* 0xffffb004120e5981 */ /* 0x000aa2000c2e1900 */
[----:B------:R-:W-:Y:S01]  /*01a0*/  IMAD.HI R5, R0, 0x2aaaaaab, RZ ;  /* 0x2aaaaaab00057827 */ /* 0x000fe200078e02ff */
[----:B------:R-:W-:-:S03]  /*01b0*/  LOP3.LUT R3, R3, 0xfffffff0, RZ, 0xc0, !PT ;  /* 0xfffffff003037812 */ /* 0x000fc600078ec0ff */
[----:B------:R-:W-:Y:S01]  /*01c0*/  IMAD.SHL.U32 R15, R7, 0x10, RZ ;  /* 0x00000010070f7824 */ /* 0x000fe200078e00ff */
[----:B------:R-:W-:Y:S01]  /*01d0*/  SHF.R.U32.HI R2, RZ, 0x1f, R5 ;  /* 0x0000001fff027819 */ /* 0x000fe20000011605 */
[----:B------:R-:W-:-:S03]  /*01e0*/  IMAD.IADD R16, R0, 0x1, -R3 ;  /* 0x0000000100107824 */ /* 0x000fc600078e0a03 */
[----:B------:R-:W-:Y:S01]  /*01f0*/  LEA.HI.SX32 R5, R5, R2, 0x1a ;  /* 0x0000000205057211 */ /* 0x000fe200078fd2ff */
[----:B-----5:R-:W-:Y:S01]  /*0200*/  IMAD.WIDE R18, R7, 0x4, R10 ;  /* 0x0000000407127825 */ /* 0x020fe200078e020a */
[----:B------:R-:W1:Y:S03]  /*0210*/  LDC.64 R2, c[0x0][0x258] ;  /* 0x00009600ff027b82 */ /* 0x000e660000000a00 */
[----:B------:R-:W-:Y:S01]  /*0220*/  IMAD R16, R5, 0x40, R16 ;  /* 0x0000004005107824 */ /* 0x000fe200078e0210 */
[----:B------:R3:W5:Y:S04]  /*0230*/  @P5 LDG.E.EL R6, desc[UR4][R18.64+-0x50] ;  /* 0xffffb00412065981 */ /* 0x000768000c2e1900 */
[----:B------:R-:W-:-:S05]  /*0240*/  IADD3 R17, R15, -0x140, R16 ;  /* 0xfffffec00f117810 */ /* 0x000fca0007ffe010 */
[----:B----4-:R-:W-:Y:S01]  /*0250*/  IMAD.WIDE R12, R17, 0x4, R12 ;  /* 0x00000004110c7825 */ /* 0x010fe200078e020c */
[----:B------:R-:W-:-:S04]  /*0260*/  CS2R R10, SRZ ;  /* 0x00000000000a7805 */ /* 0x000fc8000001ff00 */
[----:B------:R-:W4:Y:S01]  /*0270*/  @P5 LDG.E R4, desc[UR4][R12.64] ;  /* 0x000000040c045981 */ /* 0x000f22000c1e1900 */
[----:B0-----:R-:W-:-:S04]  /*0280*/  IMAD.WIDE R20, R7, 0x4, R8 ;  /* 0x0000000407147825 */ /* 0x001fc800078e0208 */
[C---:B-1----:R-:W-:Y:S01]  /*0290*/  IMAD.WIDE R2, R7.reuse, 0x4, R2 ;  /* 0x0000000407027825 */ /* 0x042fe200078e0202 */
[----:B------:R-:W4:Y:S04]  /*02a0*/  @P5 LDG.E.EL R10, desc[UR4][R20.64+-0x50] ;  /* 0xffffb004140a5981 */ /* 0x000f28000c2e1900 */
[----:B------:R0:W4:Y:S01]  /*02b0*/  @P5 LDG.E.EL R11, desc[UR4][R2.64+-0x50] ;  /* 0xffffb004020b5981 */ /* 0x000122000c2e1900 */
[----:B------:R-:W-:-:S04]  /*02c0*/  LOP3.LUT R8, R7, 0xfffffffc, RZ, 0xc0, !PT ;  /* 0xfffffffc07087812 */ /* 0x000fc800078ec0ff */
[----:B------:R-:W-:-:S04]  /*02d0*/  ISETP.NE.AND P2, PT, R8, 0x10, PT ;  /* 0x000000100800780c */ /* 0x000fc80003f45270 */
[----:B------:R-:W-:Y:S01]  /*02e0*/  ISETP.LT.AND P4, PT, R0, 0x600, !P2 ;  /* 0x000006000000780c */ /* 0x000fe20005781270 */
[----:B---3--:R-:W-:Y:S01]  /*02f0*/  IMAD.MOV.U32 R18, RZ, RZ, 0x3e800000 ;  /* 0x3e800000ff127424 */ /* 0x008fe200078e00ff */
[----:B--2---:R-:W-:-:S05]  /*0300*/  SEL R14, R14, RZ, P5 ;  /* 0x000000ff0e0e7207 */ /* 0x004fca0002800000 */
[----:B------:R-:W-:-:S06]  /*0310*/  FADD R17, R14, 9.9999997473787516356e-06 ;  /* 0x3727c5ac0e117421 */ /* 0x000fcc0000000000 */
[----:B------:R-:W1:Y:S01]  /*0320*/  MUFU.SQRT R17, R17 ;  /* 0x0000001100117308 */ /* 0x000e620000002000 */
[----:B------:R-:W-:Y:S02]  /*0330*/  SHF.R.S32.HI R14, RZ, 0x1f, R16 ;  /* 0x0000001fff0e7819 */ /* 0x000fe40000011410 */
[----:B------:R-:W-:-:S04]  /*0340*/  IADD3 R16, P0, R15, R16, RZ ;  /* 0x000000100f107210 */ /* 0x000fc80007f1e0ff */
[----:B------:R-:W-:Y:S01]  /*0350*/  LEA.HI.X.SX32 R9, R15, R14, 0x1, P0 ;  /* 0x0000000e0f097211 */ /* 0x000fe200000f0eff */
[C---:B------:R-:W-:Y:S01]  /*0360*/  IMAD.SHL.U32 R14, R16.reuse, 0x4, RZ ;  /* 0x00000004100e7824 */ /* 0x040fe200078e00ff */
[C---:B-1----:R-:W-:Y:S02]  /*0370*/  FSETP.GT.AND P1, PT, R17.reuse, 8.50705917302346158658e+37, PT ;  /* 0x7e8000001100780b */ /* 0x042fe40003f24000 */
[----:B------:R-:W-:Y:S02]  /*0380*/  SHF.L.U64.HI R9, R16, 0x2, R9 ;  /* 0x0000000210097819 */ /* 0x000fe40000010209 */
[----:B0-----:R-:W-:Y:S02]  /*0390*/  IADD3 R2, P0, R14, UR6, RZ ;  /* 0x000000060e027c10 */ /* 0x001fe4000ff1e0ff */
[----:B------:R-:W-:Y:S01]  /*03a0*/  IADD3 R12, P6, R14, UR8, RZ ;  /* 0x000000080e0c7c10 */ /* 0x000fe2000ffde0ff */
[----:B------:R-:W-:Y:S01]  /*03b0*/  IMAD.MOV.U32 R16, RZ, RZ, RZ ;  /* 0x000000ffff107224 */ /* 0x000fe200078e00ff */
[----:B------:R-:W-:Y:S01]  /*03c0*/  IADD3.X R3, R9, UR7, RZ, P0, !PT ;  /* 0x0000000709037c10 */ /* 0x000fe200087fe4ff */
[----:B------:R-:W-:Y:S01]  /*03d0*/  IMAD.MOV.U32 R15, RZ, RZ, RZ ;  /* 0x000000ffff0f7224 */ /* 0x000fe200078e00ff */
[----:B------:R-:W-:Y:S01]  /*03e0*/  IADD3.X R13, R9, UR9, RZ, P6, !PT ;  /* 0x00000009090d7c10 */ /* 0x000fe2000b7fe4ff */
[----:B------:R-:W-:Y:S01]  /*03f0*/  ULDC.64 UR6, c[0x0][0x218] ;  /* 0x0000860000067ab9 */ /* 0x000fe20000000a00 */
[----:B------:R-:W-:Y:S01]  /*0400*/  ISETP.NE.AND P0, PT, R8, 0x8, PT ;  /* 0x000000080800780c */ /* 0x000fe20003f05270 */
[----:B------:R-:W-:Y:S01]  /*0410*/  ULDC.64 UR8, c[0x0][0x228] ;  /* 0x00008a0000087ab9 */ /* 0x000fe20000000a00 */
[C---:B------:R-:W-:Y:S01]  /*0420*/  FSETP.GEU.AND P6, PT, R17.reuse, 1.175494350822287508e-38, PT ;  /* 0x008000001100780b */ /* 0x040fe20003fce000 */
[----:B------:R-:W-:Y:S01]  /*0430*/  @P1 FMUL R17, R17, 0.25 ;  /* 0x3e80000011111820 */ /* 0x000fe20000400000 */
[----:B------:R-:W-:Y:S01]  /*0440*/  FSEL R18, R18, 1, P1 ;  /* 0x3f80000012127808 */ /* 0x000fe20000800000 */
[----:B------:R-:W2:Y:S01]  /*0450*/  @P4 LDG.E R16, desc[UR4][R12.64+-0x400] ;  /* 0xfffc00040c104981 */ /* 0x000ea2000c1e1900 */
[----:B------:R-:W-:-:S13]  /*0460*/  ISETP.LT.AND P1, PT, R0, 0x600, !P0 ;  /* 0x000006000000780c */ /* 0x000fda0004721270 */
[----:B------:R0:W3:Y:S01]  /*0470*/  @P1 LDG.E R15, desc[UR4][R2.64+-0x200] ;  /* 0xfffe0004020f1981 */ /* 0x0000e2000c1e1900 */
[----:B------:R-:W-:-:S06]  /*0480*/  @!P6 FMUL R17, R17, 16777216 ;  /* 0x4b8000001111e820 */ /* 0x000fcc0000400000 */
[----:B------:R-:W1:Y:S01]  /*0490*/  MUFU.RCP R17, R17 ;  /* 0x0000001100117308 */ /* 0x000e620000001000 */
[----:B-----5:R-:W-:Y:S02]  /*04a0*/  SEL R19, R6, RZ, P5 ;  /* 0x000000ff06137207 */ /* 0x020fe40002800000 */
[----:B----4-:R-:W-:Y:S01]  /*04b0*/  SEL R4, R4, RZ, P5 ;  /* 0x000000ff04047207 */ /* 0x010fe20002800000 */
[----:B------:R-:W-:Y:S01]  /*04c0*/  @!P6 FMUL R18, R18, 16777216 ;  /* 0x4b8000001212e820 */ /* 0x000fe20000400000 */
[----:B------:R-:W-:Y:S01]  /*04d0*/  SEL R10, R10, RZ, P5 ;  /* 0x000000ff0a0a7207 */ /* 0x000fe20002800000 */
[----:B0-----:R-:W0:Y:S02]  /*04e0*/  LDC.64 R2, c[0x0][0x210] ;  /* 0x00008400ff027b82 */ /* 0x001e240000000a00 */
[----:B------:R-:W-:Y:S01]  /*04f0*/  FADD R4, R4, -R19 ;  /* 0x8000001304047221 */ /* 0x000fe20000000000 */
[----:B------:R-:W-:Y:S01]  /*0500*/  SEL R11, R11, RZ, P5 ;  /* 0x000000ff0b0b7207 */ /* 0x000fe20002800000 */
[----:B-1----:R-:W-:-:S04]  /*0510*/  FMUL R19, R17, R18 ;  /* 0x0000001211137220 */ /* 0x002fc80000400000 */
[----:B------:R-:W-:-:S04]  /*0520*/  FMUL R4, R4, R19 ;  /* 0x0000001304047220 */ /* 0x000fc80000400000 */
[----:B------:R-:W-:-:S05]  /*0530*/  FFMA R11, R4, R10, R11 ;  /* 0x0000000a040b7223 */ /* 0x000fca000000000b */
[----:B------:R-:W-:-:S04]  /*0540*/  FSETP.GTU.AND P5, PT, R11, RZ, PT ;  /* 0x000000ff0b00720b */ /* 0x000fc80003fac000 */
[----:B------:R-:W-:-:S04]  /*0550*/  FSEL R11, R11, RZ, P5 ;  /* 0x000000ff0b0b7208 */ /* 0x000fc80002800000 */
[C---:B------:R-:W-:Y:S02]  /*0560*/  FSETP.GEU.AND P5, PT, R11.reuse, 6, PT ;  /* 0x40c000000b00780b */ /* 0x040fe40003fae000 */
[----:B------:R-:W-:Y:S01]  /*0570*/  FSETP.NAN.AND P6, PT, R11, R11, PT ;  /* 0x0000000b0b00720b */ /* 0x000fe20003fc8000 */
[----:B------:R-:W-:-:S04]  /*0580*/  IMAD R4, R5, -0x180, R0 ;  /* 0xfffffe8005047824 */ /* 0x000fc800078e0200 */
[----:B------:R-:W-:-:S06]  /*0590*/  IMAD R13, R5, 0x40, R4 ;  /* 0x00000040050d7824 */ /* 0x000fcc00078e0204 */
[----:B------:R-:W-:Y:S02]  /*05a0*/  @P5 SEL R11, R11, 0x40c00000, P6 ;  /* 0x40c000000b0b5807 */ /* 0x000fe40003000000 */
[----:B------:R-:W-:Y:S02]  /*05b0*/  ISETP.NE.AND P5, PT, R8, 0xc, PT ;  /* 0x0000000c0800780c */ /* 0x000fe40003fa5270 */
[----:B------:R-:W-:-:S04]  /*05c0*/  IADD3 R4, P6, R14, UR6, RZ ;  /* 0x000000060e047c10 */ /* 0x000fc8000ffde0ff */
[----:B------:R-:W-:Y:S02]  /*05d0*/  IADD3.X R5, R9, UR7, RZ, P6, !PT ;  /* 0x0000000709057c10 */ /* 0x000fe4000b7fe4ff */
[----:B------:R-:W-:Y:S01]  /*05e0*/  ISETP.NE.AND P6, PT, R8, 0x4, PT ;  /* 0x000000040800780c */ /* 0x000fe20003fc5270 */
[----:B------:R-:W-:Y:S02]  /*05f0*/  IMAD.MOV.U32 R12, RZ, RZ, RZ ;  /* 0x000000ffff0c7224 */ /* 0x000fe400078e00ff */
[----:B0-----:R-:W-:Y:S01]  /*0600*/  IMAD.WIDE R2, R13, 0x4, R2 ;  /* 0x000000040d027825 */ /* 0x001fe200078e0202 */
[----:B--2---:R-:W-:Y:S02]  /*0610*/  SEL R16, R16, RZ, P4 ;  /* 0x000000ff10107207 */ /* 0x004fe40002000000 */
[----:B------:R-:W-:Y:S02]  /*0620*/  @P2 SEL R16, R11, RZ, P3 ;  /* 0x000000ff0b102207 */ /* 0x000fe40001800000 */
[----:B------:R-:W-:-:S02]  /*0630*/  ISETP.LT.AND P2, PT, R0, 0x600, !P5 ;  /* 0x000006000000780c */ /* 0x000fc40006f41270 */
[----:B------:R-:W-:-:S04]  /*0640*/  IADD3 R10, P3, R14, UR8, RZ ;  /* 0x000000080e0a7c10 */ /* 0x000fc8000ff7e0ff */
[----:B------:R-:W-:Y:S02]  /*0650*/  IADD3.X R11, R9, UR9, RZ, P3, !PT ;  /* 0x00000009090b7c10 */ /* 0x000fe40009ffe4ff */
[----:B------:R-:W-:Y:S02]  /*0660*/  CS2R R8, SRZ ;  /* 0x0000000000087805 */ /* 0x000fe4000001ff00 */
[----:B------:R-:W-:Y:S02]  /*0670*/  ISETP.GE.AND P4, PT, R7, 0x4, PT ;  /* 0x000000040700780c */ /* 0x000fe40003f86270 */
[----:B---3--:R-:W-:Y:S01]  /*0680*/  SEL R15, R15, RZ, P1 ;  /* 0x000000ff0f0f7207 */ /* 0x008fe20000800000 */
[----:B------:R-:W0:Y:S01]  /*0690*/  LDC.64 R6, c[0x0][0x260] ;  /* 0x00009800ff067b82 */ /* 0x000e220000000a00 */
[C---:B------:R-:W-:Y:S01]  /*06a0*/  ISETP.LT.AND P1, PT, R0.reuse, 0x600, !P6 ;  /* 0x000006000000780c */ /* 0x040fe20007721270 */
[----:B------:R-:W2:Y:S01]  /*06b0*/  @P2 LDG.E R9, desc[UR4][R10.64+-0x300] ;  /* 0xfffd00040a092981 */ /* 0x000ea2000c1e1900 */
[----:B------:R-:W-:-:S11]  /*06c0*/  ISETP.LT.AND P3, PT, R0, 0x600, !P4 ;  /* 0x000006000000780c */ /* 0x000fd60006761270 */
[----:B------:R-:W3:Y:S04]  /*06d0*/  @P1 LDG.E R12, desc[UR4][R4.64+-0x100] ;  /* 0xffff0004040c1981 */ /* 0x000ee8000c1e1900 */
[----:B------:R-:W4:Y:S01]  /*06e0*/  @P3 LDG.E R8, desc[UR4][R2.64] ;  /* 0x0000000402083981 */ /* 0x000f22000c1e1900 */
[C---:B0-----:R-:W-:Y:S01]  /*06f0*/  IMAD.WIDE R6, R0.reuse, 0x4, R6 ;  /* 0x0000000400067825 */ /* 0x041fe200078e0206 */
[----:B--2---:R-:W-:Y:S02]  /*0700*/  SEL R9, R9, RZ, P2 ;  /* 0x000000ff09097207 */ /* 0x004fe40001000000 */
[----:B------:R-:W-:Y:S02]  /*0710*/  ISETP.GE.AND P2, PT, R0, 0x600, PT ;  /* 0x000006000000780c */ /* 0x000fe40003f46270 */
[----:B------:R-:W-:-:S02]  /*0720*/  @P0 SEL R15, R9, R16, !P5 ;  /* 0x00000010090f0207 */ /* 0x000fc40006800000 */
[----:B---3--:R-:W-:Y:S02]  /*0730*/  SEL R12, R12, RZ, P1 ;  /* 0x000000ff0c0c7207 */ /* 0x008fe40000800000 */
[----:B----4-:R-:W-:Y:S02]  /*0740*/  SEL R9, R8, RZ, P3 ;  /* 0x000000ff08097207 */ /* 0x010fe40001800000 */
[----:B------:R-:W-:-:S05]  /*0750*/  @P4 SEL R9, R12, R15, !P6 ;  /* 0x0000000f0c094207 */ /* 0x000fca0007000000 */
[----:B------:R-:W-:Y:S05]  /*0760*/  @P2 EXIT ;  /* 0x000000000000294d */ /* 0x000fea0003800000 */
[----:B------:R-:W-:Y:S01]  /*0770*/  STG.E desc[UR4][R6.64], R9 ;  /* 0x0000000906007986 */ /* 0x000fe2000c101904 */
[----:B------:R-:W-:Y:S05]  /*0780*/  EXIT ;  /* 0x000000000000794d */ /* 0x000fea0003800000 */
.L_x_0:
[----:B------:R-:W-:-:S00]  /*0790*/  BRA `(.L_x_0) ;  /* 0xfffffffc00fc7947 */ /* 0x000fc0000383ffff */
[----:B------:R-:W-:-:S00]  /*07a0*/  NOP ;  /* 0x0000000000007918 */ /* 0x000fc00000000000 */
        /* <DEDUP_REMOVED lines=13> */
.L_x_1:


//--------------------- .nv.global.init           --------------------------
	.section	.nv.global.init,"aw",@progbits
.nv.global.init:
	.type		_$_str,@object
	.size		_$_str,(_$_str_$_2 - _$_str)
_$_str:
        /*0000*/ 	.byte	0x5f, 0x5f, 0x43, 0x55, 0x44, 0x41, 0x5f, 0x46, 0x54, 0x5a, 0x00
	.type		_$_str_$_2,@object
	.size		_$_str_$_2,(.L_1 - _$_str_$_2)
_$_str_$_2:
        /*000b*/ 	.byte	0x5f, 0x5f, 0x43, 0x55, 0x44, 0x41, 0x5f, 0x50, 0x52, 0x45, 0x43, 0x5f, 0x53, 0x51, 0x52, 0x54
        /*001b*/ 	.byte	0x00
.L_1:


//--------------------- .nv.constant0.triton_poi_fused_cat_2 --------------------------
	.section	.nv.constant0.triton_poi_fused_cat_2,"a",@progbits
	.sectionflags	@""
	.align	4
.nv.constant0.triton_poi_fused_cat_2:
	.zero		620
